//
// Generated by NVIDIA NVVM Compiler
//
// Compiler Build ID: CL-36424714
// Cuda compilation tools, release 13.0, V13.0.88
// Based on NVVM 20.0.0
//

.version 9.0
.target sm_100
.address_size 64

	// .globl	_Z5saxpyPfS_S_

.visible .entry _Z5saxpyPfS_S_(
	.param .u64 .ptr .align 1 _Z5saxpyPfS_S__param_0,
	.param .u64 .ptr .align 1 _Z5saxpyPfS_S__param_1,
	.param .u64 .ptr .align 1 _Z5saxpyPfS_S__param_2
)
{
	.reg .pred 	%p<2>;
	.reg .b32 	%r<6>;
	.reg .b32 	%f<4>;
	.reg .b64 	%rd<11>;

	ld.param.u64 	%rd1, [_Z5saxpyPfS_S__param_0];
	ld.param.u64 	%rd2, [_Z5saxpyPfS_S__param_1];
	ld.param.u64 	%rd3, [_Z5saxpyPfS_S__param_2];
	mov.u32 	%r2, %ctaid.x;
	mov.u32 	%r3, %ntid.x;
	mul.lo.s32 	%r4, %r2, %r3;
	mov.u32 	%r5, %tid.x;
	mul.lo.s32 	%r1, %r4, %r5;
	setp.gt.s32 	%p1, %r1, 4194303;
	@%p1 bra 	$L__BB0_2;
	cvta.to.global.u64 	%rd4, %rd1;
	cvta.to.global.u64 	%rd5, %rd2;
	cvta.to.global.u64 	%rd6, %rd3;
	mul.wide.s32 	%rd7, %r1, 4;
	add.s64 	%rd8, %rd4, %rd7;
	ld.global.f32 	%f1, [%rd8];
	add.s64 	%rd9, %rd5, %rd7;
	ld.global.f32 	%f2, [%rd9];
	fma.rn.f32 	%f3, %f1, 0f40000000, %f2;
	add.s64 	%rd10, %rd6, %rd7;
	st.global.f32 	[%rd10], %f3;
$L__BB0_2:
	ret;

}
	// .globl	_Z12saxpy_secondPfS_S_
.visible .entry _Z12saxpy_secondPfS_S_(
	.param .u64 .ptr .align 1 _Z12saxpy_secondPfS_S__param_0,
	.param .u64 .ptr .align 1 _Z12saxpy_secondPfS_S__param_1,
	.param .u64 .ptr .align 1 _Z12saxpy_secondPfS_S__param_2
)
{
	.reg .pred 	%p<7>;
	.reg .b32 	%r<30>;
	.reg .b32 	%f<16>;
	.reg .b64 	%rd<25>;

	ld.param.u64 	%rd4, [_Z12saxpy_secondPfS_S__param_0];
	ld.param.u64 	%rd5, [_Z12saxpy_secondPfS_S__param_1];
	ld.param.u64 	%rd6, [_Z12saxpy_secondPfS_S__param_2];
	cvta.to.global.u64 	%rd1, %rd6;
	cvta.to.global.u64 	%rd2, %rd5;
	cvta.to.global.u64 	%rd3, %rd4;
	mov.u32 	%r12, %ntid.x;
	mov.u32 	%r13, %nctaid.x;
	mul.lo.s32 	%r1, %r12, %r13;
	mov.u32 	%r14, %ctaid.x;
	mov.u32 	%r15, %tid.x;
	mad.lo.s32 	%r28, %r14, %r12, %r15;
	setp.gt.s32 	%p1, %r28, 4194303;
	@%p1 bra 	$L__BB1_7;
	add.s32 	%r16, %r28, %r1;
	max.s32 	%r17, %r16, 4194304;
	setp.lt.s32 	%p2, %r16, 4194304;
	selp.u32 	%r18, 1, 0, %p2;
	add.s32 	%r19, %r16, %r18;
	sub.s32 	%r20, %r17, %r19;
	div.u32 	%r21, %r20, %r1;
	add.s32 	%r3, %r21, %r18;
	and.b32  	%r22, %r3, 3;
	setp.eq.s32 	%p3, %r22, 3;
	@%p3 bra 	$L__BB1_4;
	add.s32 	%r23, %r3, 1;
	and.b32  	%r24, %r23, 3;
	neg.s32 	%r26, %r24;
$L__BB1_3:
	.pragma "nounroll";
	mul.wide.s32 	%rd7, %r28, 4;
	add.s64 	%rd8, %rd1, %rd7;
	add.s64 	%rd9, %rd2, %rd7;
	add.s64 	%rd10, %rd3, %rd7;
	ld.global.f32 	%f1, [%rd10];
	ld.global.f32 	%f2, [%rd9];
	fma.rn.f32 	%f3, %f1, 0f40000000, %f2;
	st.global.f32 	[%rd8], %f3;
	add.s32 	%r28, %r28, %r1;
	add.s32 	%r26, %r26, 1;
	setp.ne.s32 	%p4, %r26, 0;
	@%p4 bra 	$L__BB1_3;
$L__BB1_4:
	setp.lt.u32 	%p5, %r3, 3;
	@%p5 bra 	$L__BB1_7;
	mul.wide.s32 	%rd15, %r1, 4;
	shl.b32 	%r25, %r1, 2;
$L__BB1_6:
	mul.wide.s32 	%rd11, %r28, 4;
	add.s64 	%rd12, %rd3, %rd11;
	ld.global.f32 	%f4, [%rd12];
	add.s64 	%rd13, %rd2, %rd11;
	ld.global.f32 	%f5, [%rd13];
	fma.rn.f32 	%f6, %f4, 0f40000000, %f5;
	add.s64 	%rd14, %rd1, %rd11;
	st.global.f32 	[%rd14], %f6;
	add.s64 	%rd16, %rd12, %rd15;
	ld.global.f32 	%f7, [%rd16];
	add.s64 	%rd17, %rd13, %rd15;
	ld.global.f32 	%f8, [%rd17];
	fma.rn.f32 	%f9, %f7, 0f40000000, %f8;
	add.s64 	%rd18, %rd14, %rd15;
	st.global.f32 	[%rd18], %f9;
	add.s64 	%rd19, %rd16, %rd15;
	ld.global.f32 	%f10, [%rd19];
	add.s64 	%rd20, %rd17, %rd15;
	ld.global.f32 	%f11, [%rd20];
	fma.rn.f32 	%f12, %f10, 0f40000000, %f11;
	add.s64 	%rd21, %rd18, %rd15;
	st.global.f32 	[%rd21], %f12;
	add.s64 	%rd22, %rd19, %rd15;
	ld.global.f32 	%f13, [%rd22];
	add.s64 	%rd23, %rd20, %rd15;
	ld.global.f32 	%f14, [%rd23];
	fma.rn.f32 	%f15, %f13, 0f40000000, %f14;
	add.s64 	%rd24, %rd21, %rd15;
	st.global.f32 	[%rd24], %f15;
	add.s32 	%r28, %r25, %r28;
	setp.lt.s32 	%p6, %r28, 4194304;
	@%p6 bra 	$L__BB1_6;
$L__BB1_7:
	ret;

}
	// .globl	_Z8initWithfPfi
.visible .entry _Z8initWithfPfi(
	.param .f32 _Z8initWithfPfi_param_0,
	.param .u64 .ptr .align 1 _Z8initWithfPfi_param_1,
	.param .u32 _Z8initWithfPfi_param_2
)
{
	.reg .pred 	%p<7>;
	.reg .b32 	%r<31>;
	.reg .b32 	%f<2>;
	.reg .b64 	%rd<11>;

	ld.param.f32 	%f1, [_Z8initWithfPfi_param_0];
	ld.param.u64 	%rd2, [_Z8initWithfPfi_param_1];
	ld.param.u32 	%r12, [_Z8initWithfPfi_param_2];
	cvta.to.global.u64 	%rd1, %rd2;
	mov.u32 	%r13, %tid.x;
	mov.u32 	%r14, %ctaid.x;
	mov.u32 	%r15, %ntid.x;
	mad.lo.s32 	%r29, %r14, %r15, %r13;
	mov.u32 	%r16, %nctaid.x;
	mul.lo.s32 	%r2, %r15, %r16;
	setp.ge.s32 	%p1, %r29, %r12;
	@%p1 bra 	$L__BB2_7;
	add.s32 	%r17, %r29, %r2;
	max.s32 	%r18, %r12, %r17;
	setp.lt.s32 	%p2, %r17, %r12;
	selp.u32 	%r19, 1, 0, %p2;
	add.s32 	%r20, %r17, %r19;
	sub.s32 	%r21, %r18, %r20;
	div.u32 	%r22, %r21, %r2;
	add.s32 	%r3, %r22, %r19;
	and.b32  	%r23, %r3, 3;
	setp.eq.s32 	%p3, %r23, 3;
	@%p3 bra 	$L__BB2_4;
	add.s32 	%r24, %r3, 1;
	and.b32  	%r25, %r24, 3;
	neg.s32 	%r27, %r25;
$L__BB2_3:
	.pragma "nounroll";
	mul.wide.s32 	%rd3, %r29, 4;
	add.s64 	%rd4, %rd1, %rd3;
	st.global.f32 	[%rd4], %f1;
	add.s32 	%r29, %r29, %r2;
	add.s32 	%r27, %r27, 1;
	setp.ne.s32 	%p4, %r27, 0;
	@%p4 bra 	$L__BB2_3;
$L__BB2_4:
	setp.lt.u32 	%p5, %r3, 3;
	@%p5 bra 	$L__BB2_7;
	mul.wide.s32 	%rd7, %r2, 4;
	shl.b32 	%r26, %r2, 2;
$L__BB2_6:
	mul.wide.s32 	%rd5, %r29, 4;
	add.s64 	%rd6, %rd1, %rd5;
	st.global.f32 	[%rd6], %f1;
	add.s64 	%rd8, %rd6, %rd7;
	st.global.f32 	[%rd8], %f1;
	add.s64 	%rd9, %rd8, %rd7;
	st.global.f32 	[%rd9], %f1;
	add.s64 	%rd10, %rd9, %rd7;
	st.global.f32 	[%rd10], %f1;
	add.s32 	%r29, %r26, %r29;
	setp.lt.s32 	%p6, %r29, %r12;
	@%p6 bra 	$L__BB2_6;
$L__BB2_7:
	ret;

}


// ===== COMPILED SASS (sm_100) =====

	.target	sm_100

	.elftype	@"ET_EXEC"


//--------------------- .note.nv.tkinfo           --------------------------
	.section	.note.nv.tkinfo,"",@"SHT_NOTE"
	.sectionflags	@"SHF_NOTE_NV_TKINFO"
	.tkinfo
        /*0018*/ 	.word	0x00000002
        /*0030*/ 	.string	""
        /*0030*/ 	.string	"ptxas"
        /*0030*/ 	.string	"Cuda compilation tools, release 13.0, V13.0.88"
        /*0030*/ 	.string	"Build cuda_13.0.r13.0/compiler.36424714_0"
        /*0030*/ 	.string	"-arch sm_100 -m 64 "



//--------------------- .note.nv.cuinfo           --------------------------
	.section	.note.nv.cuinfo,"",@"SHT_NOTE"
	.sectionflags	@"SHF_NOTE_NV_CUINFO"
        /*0018*/ 	.short	0x0002
        /*001a*/ 	.short	0x0064
        /*001c*/ 	.short	0x0082
	.zero		2


//--------------------- .nv.info                  --------------------------
	.section	.nv.info,"",@"SHT_CUDA_INFO"
	.align	4


	//----- nvinfo : EIATTR_REGCOUNT
	.align		4
        /*0000*/ 	.byte	0x04, 0x2f
        /*0002*/ 	.short	(.L_1 - .L_0)
	.align		4
.L_0:
        /*0004*/ 	.word	index@(_Z5saxpyPfS_S_)
        /*0008*/ 	.word	0x0000000c


	//----- nvinfo : EIATTR_FRAME_SIZE
	.align		4
.L_1:
        /*000c*/ 	.byte	0x04, 0x11
        /*000e*/ 	.short	(.L_3 - .L_2)
	.align		4
.L_2:
        /*0010*/ 	.word	index@(_Z5saxpyPfS_S_)
        /*0014*/ 	.word	0x00000000


	//----- nvinfo : EIATTR_REGCOUNT
	.align		4
.L_3:
        /*0018*/ 	.byte	0x04, 0x2f
        /*001a*/ 	.short	(.L_5 - .L_4)
	.align		4
.L_4:
        /*001c*/ 	.word	index@(_Z12saxpy_secondPfS_S_)
        /*0020*/ 	.word	0x0000001a


	//----- nvinfo : EIATTR_FRAME_SIZE
	.align		4
.L_5:
        /*0024*/ 	.byte	0x04, 0x11
        /*0026*/ 	.short	(.L_7 - .L_6)
	.align		4
.L_6:
        /*0028*/ 	.word	index@(_Z12saxpy_secondPfS_S_)
        /*002c*/ 	.word	0x00000000


	//----- nvinfo : EIATTR_REGCOUNT
	.align		4
.L_7:
        /*0030*/ 	.byte	0x04, 0x2f
        /*0032*/ 	.short	(.L_9 - .L_8)
	.align		4
.L_8:
        /*0034*/ 	.word	index@(_Z8initWithfPfi)
        /*0038*/ 	.word	0x00000012


	//----- nvinfo : EIATTR_FRAME_SIZE
	.align		4
.L_9:
        /*003c*/ 	.byte	0x04, 0x11
        /*003e*/ 	.short	(.L_11 - .L_10)
	.align		4
.L_10:
        /*0040*/ 	.word	index@(_Z8initWithfPfi)
        /*0044*/ 	.word	0x00000000


	//----- nvinfo : EIATTR_MIN_STACK_SIZE
	.align		4
.L_11:
        /*0048*/ 	.byte	0x04, 0x12
        /*004a*/ 	.short	(.L_13 - .L_12)
	.align		4
.L_12:
        /*004c*/ 	.word	index@(_Z8initWithfPfi)
        /*0050*/ 	.word	0x00000000


	//----- nvinfo : EIATTR_MIN_STACK_SIZE
	.align		4
.L_13:
        /*0054*/ 	.byte	0x04, 0x12
        /*0056*/ 	.short	(.L_15 - .L_14)
	.align		4
.L_14:
        /*0058*/ 	.word	index@(_Z12saxpy_secondPfS_S_)
        /*005c*/ 	.word	0x00000000


	//----- nvinfo : EIATTR_MIN_STACK_SIZE
	.align		4
.L_15:
        /*0060*/ 	.byte	0x04, 0x12
        /*0062*/ 	.short	(.L_17 - .L_16)
	.align		4
.L_16:
        /*0064*/ 	.word	index@(_Z5saxpyPfS_S_)
        /*0068*/ 	.word	0x00000000
.L_17:


//--------------------- .nv.compat                --------------------------
	.section	.nv.compat,"",@"SHT_CUDA_COMPAT_INFO"
	.align	4
        /*0000*/ 	.byte	0x02, 0x09, 0x00, 0x00, 0x02, 0x02, 0x01, 0x00, 0x02, 0x05, 0x05, 0x00, 0x03, 0x07, 0x01, 0x01
        /*0010*/ 	.byte	0x02, 0x03, 0x00, 0x00, 0x02, 0x06, 0x01, 0x00, 0x04, 0x0b, 0x08, 0x00, 0x09, 0x00, 0x00, 0x00
        /*0020*/ 	.byte	0x00, 0x00, 0x00, 0x00


//--------------------- .nv.info._Z8initWithfPfi  --------------------------
	.section	.nv.info._Z8initWithfPfi,"",@"SHT_CUDA_INFO"
	.sectionflags	@""
	.align	4


	//----- nvinfo : EIATTR_CUDA_API_VERSION
	.align		4
        /*0000*/ 	.byte	0x04, 0x37
        /*0002*/ 	.short	(.L_19 - .L_18)
.L_18:
        /*0004*/ 	.word	0x00000082


	//----- nvinfo : EIATTR_KPARAM_INFO
	.align		4
.L_19:
        /*0008*/ 	.byte	0x04, 0x17
        /*000a*/ 	.short	(.L_21 - .L_20)
.L_20:
        /*000c*/ 	.word	0x00000000
        /*0010*/ 	.short	0x0002
        /*0012*/ 	.short	0x0010
        /*0014*/ 	.byte	0x00, 0xf0, 0x11, 0x00


	//----- nvinfo : EIATTR_KPARAM_INFO
	.align		4
.L_21:
        /*0018*/ 	.byte	0x04, 0x17
        /*001a*/ 	.short	(.L_23 - .L_22)
.L_22:
        /*001c*/ 	.word	0x00000000
        /*0020*/ 	.short	0x0001
        /*0022*/ 	.short	0x0008
        /*0024*/ 	.byte	0x00, 0xf5, 0x21, 0x00


	//----- nvinfo : EIATTR_KPARAM_INFO
	.align		4
.L_23:
        /*0028*/ 	.byte	0x04, 0x17
        /*002a*/ 	.short	(.L_25 - .L_24)
.L_24:
        /*002c*/ 	.word	0x00000000
        /*0030*/ 	.short	0x0000
        /*0032*/ 	.short	0x0000
        /*0034*/ 	.byte	0x00, 0xf0, 0x11, 0x00


	//----- nvinfo : EIATTR_SPARSE_MMA_MASK
	.align		4
.L_25:
        /*0038*/ 	.byte	0x03, 0x50
        /*003a*/ 	.short	0x0000


	//----- nvinfo : EIATTR_MAXREG_COUNT
	.align		4
        /*003c*/ 	.byte	0x03, 0x1b
        /*003e*/ 	.short	0x00ff


	//----- nvinfo : EIATTR_MERCURY_ISA_VERSION
	.align		4
        /*0040*/ 	.byte	0x03, 0x5f
        /*0042*/ 	.short	0x0101


	//----- nvinfo : EIATTR_VRC_CTA_INIT_COUNT
	.align		4
        /*0044*/ 	.byte	0x02, 0x4a
	.zero		1
	.zero		1


	//----- nvinfo : EIATTR_EXIT_INSTR_OFFSETS
	.align		4
        /*0048*/ 	.byte	0x04, 0x1c
        /*004a*/ 	.short	(.L_27 - .L_26)


	//   ....[0]....
.L_26:
        /*004c*/ 	.word	0x00000090


	//   ....[1]....
        /*0050*/ 	.word	0x00000340


	//   ....[2]....
        /*0054*/ 	.word	0x00000420


	//----- nvinfo : EIATTR_CRS_STACK_SIZE
	.align		4
.L_27:
        /*0058*/ 	.byte	0x04, 0x1e
        /*005a*/ 	.short	(.L_29 - .L_28)
.L_28:
        /*005c*/ 	.word	0x00000000


	//----- nvinfo : EIATTR_CBANK_PARAM_SIZE
	.align		4
.L_29:
        /*0060*/ 	.byte	0x03, 0x19
        /*0062*/ 	.short	0x0014


	//----- nvinfo : EIATTR_PARAM_CBANK
	.align		4
        /*0064*/ 	.byte	0x04, 0x0a
        /*0066*/ 	.short	(.L_31 - .L_30)
	.align		4
.L_30:
        /*0068*/ 	.word	index@(.nv.constant0._Z8initWithfPfi)
        /*006c*/ 	.short	0x0380
        /*006e*/ 	.short	0x0014


	//----- nvinfo : EIATTR_SW_WAR
	.align		4
.L_31:
        /*0070*/ 	.byte	0x04, 0x36
        /*0072*/ 	.short	(.L_33 - .L_32)
.L_32:
        /*0074*/ 	.word	0x00000008
.L_33:


//--------------------- .nv.info._Z12saxpy_secondPfS_S_ --------------------------
	.section	.nv.info._Z12saxpy_secondPfS_S_,"",@"SHT_CUDA_INFO"
	.sectionflags	@""
	.align	4


	//----- nvinfo : EIATTR_CUDA_API_VERSION
	.align		4
        /*0000*/ 	.byte	0x04, 0x37
        /*0002*/ 	.short	(.L_35 - .L_34)
.L_34:
        /*0004*/ 	.word	0x00000082


	//----- nvinfo : EIATTR_KPARAM_INFO
	.align		4
.L_35:
        /*0008*/ 	.byte	0x04, 0x17
        /*000a*/ 	.short	(.L_37 - .L_36)
.L_36:
        /*000c*/ 	.word	0x00000000
        /*0010*/ 	.short	0x0002
        /*0012*/ 	.short	0x0010
        /*0014*/ 	.byte	0x00, 0xf5, 0x21, 0x00


	//----- nvinfo : EIATTR_KPARAM_INFO
	.align		4
.L_37:
        /*0018*/ 	.byte	0x04, 0x17
        /*001a*/ 	.short	(.L_39 - .L_38)
.L_38:
        /*001c*/ 	.word	0x00000000
        /*0020*/ 	.short	0x0001
        /*0022*/ 	.short	0x0008
        /*0024*/ 	.byte	0x00, 0xf5, 0x21, 0x00


	//----- nvinfo : EIATTR_KPARAM_INFO
	.align		4
.L_39:
        /*0028*/ 	.byte	0x04, 0x17
        /*002a*/ 	.short	(.L_41 - .L_40)
.L_40:
        /*002c*/ 	.word	0x00000000
        /*0030*/ 	.short	0x0000
        /*0032*/ 	.short	0x0000
        /*0034*/ 	.byte	0x00, 0xf5, 0x21, 0x00


	//----- nvinfo : EIATTR_SPARSE_MMA_MASK
	.align		4
.L_41:
        /*0038*/ 	.byte	0x03, 0x50
        /*003a*/ 	.short	0x0000


	//----- nvinfo : EIATTR_MAXREG_COUNT
	.align		4
        /*003c*/ 	.byte	0x03, 0x1b
        /*003e*/ 	.short	0x00ff


	//----- nvinfo : EIATTR_MERCURY_ISA_VERSION
	.align		4
        /*0040*/ 	.byte	0x03, 0x5f
        /*0042*/ 	.short	0x0101


	//----- nvinfo : EIATTR_VRC_CTA_INIT_COUNT
	.align		4
        /*0044*/ 	.byte	0x02, 0x4a
	.zero		1
	.zero		1


	//----- nvinfo : EIATTR_EXIT_INSTR_OFFSETS
	.align		4
        /*0048*/ 	.byte	0x04, 0x1c
        /*004a*/ 	.short	(.L_43 - .L_42)


	//   ....[0]....
.L_42:
        /*004c*/ 	.word	0x00000080


	//   ....[1]....
        /*0050*/ 	.word	0x00000390


	//   ....[2]....
        /*0054*/ 	.word	0x000005c0


	//----- nvinfo : EIATTR_CRS_STACK_SIZE
	.align		4
.L_43:
        /*0058*/ 	.byte	0x04, 0x1e
        /*005a*/ 	.short	(.L_45 - .L_44)
.L_44:
        /*005c*/ 	.word	0x00000000


	//----- nvinfo : EIATTR_CBANK_PARAM_SIZE
	.align		4
.L_45:
        /*0060*/ 	.byte	0x03, 0x19
        /*0062*/ 	.short	0x0018


	//----- nvinfo : EIATTR_PARAM_CBANK
	.align		4
        /*0064*/ 	.byte	0x04, 0x0a
        /*0066*/ 	.short	(.L_47 - .L_46)
	.align		4
.L_46:
        /*0068*/ 	.word	index@(.nv.constant0._Z12saxpy_secondPfS_S_)
        /*006c*/ 	.short	0x0380
        /*006e*/ 	.short	0x0018


	//----- nvinfo : EIATTR_SW_WAR
	.align		4
.L_47:
        /*0070*/ 	.byte	0x04, 0x36
        /*0072*/ 	.short	(.L_49 - .L_48)
.L_48:
        /*0074*/ 	.word	0x00000008
.L_49:


//--------------------- .nv.info._Z5saxpyPfS_S_   --------------------------
	.section	.nv.info._Z5saxpyPfS_S_,"",@"SHT_CUDA_INFO"
	.sectionflags	@""
	.align	4


	//----- nvinfo : EIATTR_CUDA_API_VERSION
	.align		4
        /*0000*/ 	.byte	0x04, 0x37
        /*0002*/ 	.short	(.L_51 - .L_50)
.L_50:
        /*0004*/ 	.word	0x00000082


	//----- nvinfo : EIATTR_KPARAM_INFO
	.align		4
.L_51:
        /*0008*/ 	.byte	0x04, 0x17
        /*000a*/ 	.short	(.L_53 - .L_52)
.L_52:
        /*000c*/ 	.word	0x00000000
        /*0010*/ 	.short	0x0002
        /*0012*/ 	.short	0x0010
        /*0014*/ 	.byte	0x00, 0xf5, 0x21, 0x00


	//----- nvinfo : EIATTR_KPARAM_INFO
	.align		4
.L_53:
        /*0018*/ 	.byte	0x04, 0x17
        /*001a*/ 	.short	(.L_55 - .L_54)
.L_54:
        /*001c*/ 	.word	0x00000000
        /*0020*/ 	.short	0x0001
        /*0022*/ 	.short	0x0008
        /*0024*/ 	.byte	0x00, 0xf5, 0x21, 0x00


	//----- nvinfo : EIATTR_KPARAM_INFO
	.align		4
.L_55:
        /*0028*/ 	.byte	0x04, 0x17
        /*002a*/ 	.short	(.L_57 - .L_56)
.L_56:
        /*002c*/ 	.word	0x00000000
        /*0030*/ 	.short	0x0000
        /*0032*/ 	.short	0x0000
        /*0034*/ 	.byte	0x00, 0xf5, 0x21, 0x00


	//----- nvinfo : EIATTR_SPARSE_MMA_MASK
	.align		4
.L_57:
        /*0038*/ 	.byte	0x03, 0x50
        /*003a*/ 	.short	0x0000


	//----- nvinfo : EIATTR_MAXREG_COUNT
	.align		4
        /*003c*/ 	.byte	0x03, 0x1b
        /*003e*/ 	.short	0x00ff


	//----- nvinfo : EIATTR_MERCURY_ISA_VERSION
	.align		4
        /*0040*/ 	.byte	0x03, 0x5f
        /*0042*/ 	.short	0x0101


	//----- nvinfo : EIATTR_VRC_CTA_INIT_COUNT
	.align		4
        /*0044*/ 	.byte	0x02, 0x4a
	.zero		1
	.zero		1


	//----- nvinfo : EIATTR_EXIT_INSTR_OFFSETS
	.align		4
        /*0048*/ 	.byte	0x04, 0x1c
        /*004a*/ 	.short	(.L_59 - .L_58)


	//   ....[0]....
.L_58:
        /*004c*/ 	.word	0x00000070


	//   ....[1]....
        /*0050*/ 	.word	0x00000130


	//----- nvinfo : EIATTR_CBANK_PARAM_SIZE
	.align		4
.L_59:
        /*0054*/ 	.byte	0x03, 0x19
        /*0056*/ 	.short	0x0018


	//----- nvinfo : EIATTR_PARAM_CBANK
	.align		4
        /*0058*/ 	.byte	0x04, 0x0a
        /*005a*/ 	.short	(.L_61 - .L_60)
	.align		4
.L_60:
        /*005c*/ 	.word	index@(.nv.constant0._Z5saxpyPfS_S_)
        /*0060*/ 	.short	0x0380
        /*0062*/ 	.short	0x0018


	//----- nvinfo : EIATTR_SW_WAR
	.align		4
.L_61:
        /*0064*/ 	.byte	0x04, 0x36
        /*0066*/ 	.short	(.L_63 - .L_62)
.L_62:
        /*0068*/ 	.word	0x00000008
.L_63:


//--------------------- .nv.callgraph             --------------------------
	.section	.nv.callgraph,"",@"SHT_CUDA_CALLGRAPH"
	.align	4
	.sectionentsize	8
	.align		4
        /*0000*/ 	.word	0x00000000
	.align		4
        /*0004*/ 	.word	0xffffffff
	.align		4
        /*0008*/ 	.word	0x00000000
	.align		4
        /*000c*/ 	.word	0xfffffffe
	.align		4
        /*0010*/ 	.word	0x00000000
	.align		4
        /*0014*/ 	.word	0xfffffffd
	.align		4
        /*0018*/ 	.word	0x00000000
	.align		4
        /*001c*/ 	.word	0xfffffffc


//--------------------- .text._Z8initWithfPfi     --------------------------
	.section	.text._Z8initWithfPfi,"ax",@progbits
	.align	128
        .global         _Z8initWithfPfi
        .type           _Z8initWithfPfi,@function
        .size           _Z8initWithfPfi,(.L_x_11 - _Z8initWithfPfi)
        .other          _Z8initWithfPfi,@"STO_CUDA_ENTRY STV_DEFAULT"
_Z8initWithfPfi:
.text._Z8initWithfPfi:
[----:B------:R-:W-:Y:S01]  /*0000*/  LDC R1, c[0x0][0x37c] ;  /* 0x0000df00ff017b82 */ /* 0x000fe20000000800 */
[----:B------:R-:W0:Y:S07]  /*0010*/  S2R R3, SR_TID.X ;  /* 0x0000000000037919 */ /* 0x000e2e0000002100 */
[----:B------:R-:W0:Y:S01]  /*0020*/  S2UR UR4, SR_CTAID.X ;  /* 0x00000000000479c3 */ /* 0x000e220000002500 */
[----:B------:R-:W1:Y:S07]  /*0030*/  LDCU UR6, c[0x0][0x390] ;  /* 0x00007200ff0677ac */ /* 0x000e6e0008000800 */
[----:B------:R-:W0:Y:S01]  /*0040*/  LDC R0, c[0x0][0x360] ;  /* 0x0000d800ff007b82 */ /* 0x000e220000000800 */
[----:B------:R-:W2:Y:S01]  /*0050*/  LDCU UR5, c[0x0][0x370] ;  /* 0x00006e00ff0577ac */ /* 0x000ea20008000800 */
[----:B0-----:R-:W-:-:S02]  /*0060*/  IMAD R3, R0, UR4, R3 ;  /* 0x0000000400037c24 */ /* 0x001fc4000f8e0203 */
[----:B--2---:R-:W-:-:S03]  /*0070*/  IMAD R0, R0, UR5, RZ ;  /* 0x0000000500007c24 */ /* 0x004fc6000f8e02ff */
[----:B-1----:R-:W-:-:S13]  /*0080*/  ISETP.GE.AND P0, PT, R3, UR6, PT ;  /* 0x0000000603007c0c */ /* 0x002fda000bf06270 */
[----:B------:R-:W-:Y:S05]  /*0090*/  @P0 EXIT ;  /* 0x000000000000094d */ /* 0x000fea0003800000 */
[----:B------:R-:W0:Y:S01]  /*00a0*/  I2F.U32.RP R8, R0 ;  /* 0x0000000000087306 */ /* 0x000e220000209000 */
[C---:B------:R-:W-:Y:S01]  /*00b0*/  IADD3 R2, PT, PT, R0.reuse, R3, RZ ;  /* 0x0000000300027210 */ /* 0x040fe20007ffe0ff */
[----:B------:R-:W-:Y:S01]  /*00c0*/  IMAD.MOV R9, RZ, RZ, -R0 ;  /* 0x000000ffff097224 */ /* 0x000fe200078e0a00 */
[----:B------:R-:W-:Y:S01]  /*00d0*/  ISETP.NE.U32.AND P2, PT, R0, RZ, PT ;  /* 0x000000ff0000720c */ /* 0x000fe20003f45070 */
[----:B------:R-:W1:Y:S01]  /*00e0*/  LDCU.64 UR4, c[0x0][0x358] ;  /* 0x00006b00ff0477ac */ /* 0x000e620008000a00 */
[C---:B------:R-:W-:Y:S01]  /*00f0*/  ISETP.GE.AND P0, PT, R2.reuse, UR6, PT ;  /* 0x0000000602007c0c */ /* 0x040fe2000bf06270 */
[----:B------:R-:W-:Y:S01]  /*0100*/  BSSY.RECONVERGENT B0, `(.L_x_0) ;  /* 0x0000023000007945 */ /* 0x000fe20003800200 */
[----:B------:R-:W-:Y:S02]  /*0110*/  VIMNMX R7, PT, PT, R2, UR6, !PT ;  /* 0x0000000602077c48 */ /* 0x000fe4000ffe0100 */
[----:B------:R-:W-:-:S04]  /*0120*/  SEL R6, RZ, 0x1, P0 ;  /* 0x00000001ff067807 */ /* 0x000fc80000000000 */
[----:B------:R-:W-:Y:S01]  /*0130*/  IADD3 R7, PT, PT, R7, -R2, -R6 ;  /* 0x8000000207077210 */ /* 0x000fe20007ffe806 */
[----:B0-----:R-:W0:Y:S02]  /*0140*/  MUFU.RCP R8, R8 ;  /* 0x0000000800087308 */ /* 0x001e240000001000 */
[----:B0-----:R-:W-:-:S06]  /*0150*/  VIADD R4, R8, 0xffffffe ;  /* 0x0ffffffe08047836 */ /* 0x001fcc0000000000 */
[----:B------:R0:W2:Y:S02]  /*0160*/  F2I.FTZ.U32.TRUNC.NTZ R5, R4 ;  /* 0x0000000400057305 */ /* 0x0000a4000021f000 */
[----:B0-----:R-:W-:Y:S02]  /*0170*/  IMAD.MOV.U32 R4, RZ, RZ, RZ ;  /* 0x000000ffff047224 */ /* 0x001fe400078e00ff */
[----:B--2---:R-:W-:-:S04]  /*0180*/  IMAD R9, R9, R5, RZ ;  /* 0x0000000509097224 */ /* 0x004fc800078e02ff */
[----:B------:R-:W-:-:S06]  /*0190*/  IMAD.HI.U32 R8, R5, R9, R4 ;  /* 0x0000000905087227 */ /* 0x000fcc00078e0004 */
[----:B------:R-:W-:-:S04]  /*01a0*/  IMAD.HI.U32 R5, R8, R7, RZ ;  /* 0x0000000708057227 */ /* 0x000fc800078e00ff */
[----:B------:R-:W-:-:S04]  /*01b0*/  IMAD.MOV R2, RZ, RZ, -R5 ;  /* 0x000000ffff027224 */ /* 0x000fc800078e0a05 */
[----:B------:R-:W-:-:S05]  /*01c0*/  IMAD R7, R0, R2, R7 ;  /* 0x0000000200077224 */ /* 0x000fca00078e0207 */
[----:B------:R-:W-:-:S13]  /*01d0*/  ISETP.GE.U32.AND P0, PT, R7, R0, PT ;  /* 0x000000000700720c */ /* 0x000fda0003f06070 */
[----:B------:R-:W-:Y:S01]  /*01e0*/  @P0 IADD3 R7, PT, PT, -R0, R7, RZ ;  /* 0x0000000700070210 */ /* 0x000fe20007ffe1ff */
[----:B------:R-:W-:-:S03]  /*01f0*/  @P0 VIADD R5, R5, 0x1 ;  /* 0x0000000105050836 */ /* 0x000fc60000000000 */
[----:B------:R-:W-:-:S13]  /*0200*/  ISETP.GE.U32.AND P1, PT, R7, R0, PT ;  /* 0x000000000700720c */ /* 0x000fda0003f26070 */
[----:B------:R-:W-:Y:S02]  /*0210*/  @P1 IADD3 R5, PT, PT, R5, 0x1, RZ ;  /* 0x0000000105051810 */ /* 0x000fe40007ffe0ff */
[----:B------:R-:W-:-:S05]  /*0220*/  @!P2 LOP3.LUT R5, RZ, R0, RZ, 0x33, !PT ;  /* 0x00000000ff05a212 */ /* 0x000fca00078e33ff */
[----:B------:R-:W-:-:S05]  /*0230*/  IMAD.IADD R2, R6, 0x1, R5 ;  /* 0x0000000106027824 */ /* 0x000fca00078e0205 */
[C---:B------:R-:W-:Y:S02]  /*0240*/  LOP3.LUT R4, R2.reuse, 0x3, RZ, 0xc0, !PT ;  /* 0x0000000302047812 */ /* 0x040fe400078ec0ff */
[----:B------:R-:W-:Y:S02]  /*0250*/  ISETP.GE.U32.AND P1, PT, R2, 0x3, PT ;  /* 0x000000030200780c */ /* 0x000fe40003f26070 */
[----:B------:R-:W-:-:S13]  /*0260*/  ISETP.NE.AND P0, PT, R4, 0x3, PT ;  /* 0x000000030400780c */ /* 0x000fda0003f05270 */
[----:B-1----:R-:W-:Y:S05]  /*0270*/  @!P0 BRA `(.L_x_1) ;  /* 0x00000000002c8947 */ /* 0x002fea0003800000 */
[----:B------:R-:W0:Y:S01]  /*0280*/  LDC R9, c[0x0][0x380] ;  /* 0x0000e000ff097b82 */ /* 0x000e220000000800 */
[----:B------:R-:W-:-:S04]  /*0290*/  IADD3 R2, PT, PT, R2, 0x1, RZ ;  /* 0x0000000102027810 */ /* 0x000fc80007ffe0ff */
[----:B------:R-:W-:-:S03]  /*02a0*/  LOP3.LUT R2, R2, 0x3, RZ, 0xc0, !PT ;  /* 0x0000000302027812 */ /* 0x000fc600078ec0ff */
[----:B------:R-:W1:Y:S02]  /*02b0*/  LDC.64 R6, c[0x0][0x388] ;  /* 0x0000e200ff067b82 */ /* 0x000e640000000a00 */
[----:B------:R-:W-:-:S07]  /*02c0*/  IMAD.MOV R2, RZ, RZ, -R2 ;  /* 0x000000ffff027224 */ /* 0x000fce00078e0a02 */
.L_x_2:
[----:B-1----:R-:W-:Y:S01]  /*02d0*/  IMAD.WIDE R4, R3, 0x4, R6 ;  /* 0x0000000403047825 */ /* 0x002fe200078e0206 */
[----:B------:R-:W-:-:S03]  /*02e0*/  IADD3 R2, PT, PT, R2, 0x1, RZ ;  /* 0x0000000102027810 */ /* 0x000fc60007ffe0ff */
[----:B------:R-:W-:Y:S01]  /*02f0*/  IMAD.IADD R3, R0, 0x1, R3 ;  /* 0x0000000100037824 */ /* 0x000fe200078e0203 */
[----:B0-----:R2:W-:Y:S01]  /*0300*/  STG.E desc[UR4][R4.64], R9 ;  /* 0x0000000904007986 */ /* 0x0015e2000c101904 */
[----:B------:R-:W-:-:S13]  /*0310*/  ISETP.NE.AND P0, PT, R2, RZ, PT ;  /* 0x000000ff0200720c */ /* 0x000fda0003f05270 */
[----:B--2---:R-:W-:Y:S05]  /*0320*/  @P0 BRA `(.L_x_2) ;  /* 0xfffffffc00e80947 */ /* 0x004fea000383ffff */
.L_x_1:
[----:B------:R-:W-:Y:S05]  /*0330*/  BSYNC.RECONVERGENT B0 ;  /* 0x0000000000007941 */ /* 0x000fea0003800200 */
.L_x_0:
[----:B------:R-:W-:Y:S05]  /*0340*/  @!P1 EXIT ;  /* 0x000000000000994d */ /* 0x000fea0003800000 */
[----:B------:R-:W0:Y:S08]  /*0350*/  LDC R15, c[0x0][0x380] ;  /* 0x0000e000ff0f7b82 */ /* 0x000e300000000800 */
[----:B------:R-:W1:Y:S02]  /*0360*/  LDC.64 R10, c[0x0][0x388] ;  /* 0x0000e200ff0a7b82 */ /* 0x000e640000000a00 */
.L_x_3:
[----:B-12---:R-:W-:Y:S01]  /*0370*/  IMAD.WIDE R12, R3, 0x4, R10 ;  /* 0x00000004030c7825 */ /* 0x006fe200078e020a */
[----:B------:R-:W-:-:S04]  /*0380*/  LEA R3, R0, R3, 0x2 ;  /* 0x0000000300037211 */ /* 0x000fc800078e10ff */
[----:B0-----:R2:W-:Y:S01]  /*0390*/  STG.E desc[UR4][R12.64], R15 ;  /* 0x0000000f0c007986 */ /* 0x0015e2000c101904 */
[----:B------:R-:W-:Y:S01]  /*03a0*/  IMAD.WIDE R4, R0, 0x4, R12 ;  /* 0x0000000400047825 */ /* 0x000fe200078e020c */
[----:B------:R-:W-:-:S04]  /*03b0*/  ISETP.GE.AND P0, PT, R3, UR6, PT ;  /* 0x0000000603007c0c */ /* 0x000fc8000bf06270 */
[----:B------:R2:W-:Y:S01]  /*03c0*/  STG.E desc[UR4][R4.64], R15 ;  /* 0x0000000f04007986 */ /* 0x0005e2000c101904 */
[----:B------:R-:W-:-:S05]  /*03d0*/  IMAD.WIDE R6, R0, 0x4, R4 ;  /* 0x0000000400067825 */ /* 0x000fca00078e0204 */
[----:B------:R2:W-:Y:S01]  /*03e0*/  STG.E desc[UR4][R6.64], R15 ;  /* 0x0000000f06007986 */ /* 0x0005e2000c101904 */
[----:B------:R-:W-:-:S05]  /*03f0*/  IMAD.WIDE R8, R0, 0x4, R6 ;  /* 0x0000000400087825 */ /* 0x000fca00078e0206 */
[----:B------:R2:W-:Y:S01]  /*0400*/  STG.E desc[UR4][R8.64], R15 ;  /* 0x0000000f08007986 */ /* 0x0005e2000c101904 */
[----:B------:R-:W-:Y:S05]  /*0410*/  @!P0 BRA `(.L_x_3) ;  /* 0xfffffffc00d48947 */ /* 0x000fea000383ffff */
[----:B------:R-:W-:Y:S05]  /*0420*/  EXIT ;  /* 0x000000000000794d */ /* 0x000fea0003800000 */
.L_x_4:
[----:B------:R-:W-:-:S00]  /*0430*/  BRA `(.L_x_4) ;  /* 0xfffffffc00fc7947 */ /* 0x000fc0000383ffff */
[----:B------:R-:W-:-:S00]  /*0440*/  NOP ;  /* 0x0000000000007918 */ /* 0x000fc00000000000 */
        /* <DEDUP_REMOVED lines=11> */
.L_x_11:


//--------------------- .text._Z12saxpy_secondPfS_S_ --------------------------
	.section	.text._Z12saxpy_secondPfS_S_,"ax",@progbits
	.align	128
        .global         _Z12saxpy_secondPfS_S_
        .type           _Z12saxpy_secondPfS_S_,@function
        .size           _Z12saxpy_secondPfS_S_,(.L_x_12 - _Z12saxpy_secondPfS_S_)
        .other          _Z12saxpy_secondPfS_S_,@"STO_CUDA_ENTRY STV_DEFAULT"
_Z12saxpy_secondPfS_S_:
.text._Z12saxpy_secondPfS_S_:
[----:B------:R-:W-:Y:S01]  /*0000*/  LDC R1, c[0x0][0x37c] ;  /* 0x0000df00ff017b82 */ /* 0x000fe20000000800 */
[----:B------:R-:W0:Y:S01]  /*0010*/  S2R R3, SR_CTAID.X ;  /* 0x0000000000037919 */ /* 0x000e220000002500 */
[----:B------:R-:W1:Y:S06]  /*0020*/  LDCU UR4, c[0x0][0x360] ;  /* 0x00006c00ff0477ac */ /* 0x000e6c0008000800 */
[----:B------:R-:W1:Y:S01]  /*0030*/  LDC R0, c[0x0][0x370] ;  /* 0x0000dc00ff007b82 */ /* 0x000e620000000800 */
[----:B------:R-:W0:Y:S01]  /*0040*/  S2R R2, SR_TID.X ;  /* 0x0000000000027919 */ /* 0x000e220000002100 */
[----:B-1----:R-:W-:-:S02]  /*0050*/  IMAD R0, R0, UR4, RZ ;  /* 0x0000000400007c24 */ /* 0x002fc4000f8e02ff */
[----:B0-----:R-:W-:-:S05]  /*0060*/  IMAD R3, R3, UR4, R2 ;  /* 0x0000000403037c24 */ /* 0x001fca000f8e0202 */
[----:B------:R-:W-:-:S13]  /*0070*/  ISETP.GT.AND P0, PT, R3, 0x3fffff, PT ;  /* 0x003fffff0300780c */ /* 0x000fda0003f04270 */
[----:B------:R-:W-:Y:S05]  /*0080*/  @P0 EXIT ;  /* 0x000000000000094d */ /* 0x000fea0003800000 */
[----:B------:R-:W0:Y:S01]  /*0090*/  I2F.U32.RP R8, R0 ;  /* 0x0000000000087306 */ /* 0x000e220000209000 */
[----:B------:R-:W-:Y:S01]  /*00a0*/  IADD3 R2, PT, PT, R0, R3, RZ ;  /* 0x0000000300027210 */ /* 0x000fe20007ffe0ff */
[----:B------:R-:W1:Y:S01]  /*00b0*/  LDCU.64 UR4, c[0x0][0x358] ;  /* 0x00006b00ff0477ac */ /* 0x000e620008000a00 */
[----:B------:R-:W-:Y:S01]  /*00c0*/  IADD3 R9, PT, PT, RZ, -R0, RZ ;  /* 0x80000000ff097210 */ /* 0x000fe20007ffe0ff */
[----:B------:R-:W-:Y:S01]  /*00d0*/  BSSY.RECONVERGENT B0, `(.L_x_5) ;  /* 0x000002b000007945 */ /* 0x000fe20003800200 */
[C---:B------:R-:W-:Y:S02]  /*00e0*/  ISETP.GE.AND P0, PT, R2.reuse, 0x400000, PT ;  /* 0x004000000200780c */ /* 0x040fe40003f06270 */
[----:B------:R-:W-:Y:S02]  /*00f0*/  VIMNMX R7, PT, PT, R2, 0x400000, !PT ;  /* 0x0040000002077848 */ /* 0x000fe40007fe0100 */
[----:B------:R-:W-:Y:S02]  /*0100*/  SEL R6, RZ, 0x1, P0 ;  /* 0x00000001ff067807 */ /* 0x000fe40000000000 */
[----:B------:R-:W-:-:S02]  /*0110*/  ISETP.NE.U32.AND P2, PT, R0, RZ, PT ;  /* 0x000000ff0000720c */ /* 0x000fc40003f45070 */
[----:B------:R-:W-:Y:S01]  /*0120*/  IADD3 R7, PT, PT, R7, -R2, -R6 ;  /* 0x8000000207077210 */ /* 0x000fe20007ffe806 */
[----:B0-----:R-:W0:Y:S02]  /*0130*/  MUFU.RCP R8, R8 ;  /* 0x0000000800087308 */ /* 0x001e240000001000 */
[----:B0-----:R-:W-:-:S06]  /*0140*/  IADD3 R4, PT, PT, R8, 0xffffffe, RZ ;  /* 0x0ffffffe08047810 */ /* 0x001fcc0007ffe0ff */
[----:B------:R0:W2:Y:S02]  /*0150*/  F2I.FTZ.U32.TRUNC.NTZ R5, R4 ;  /* 0x0000000400057305 */ /* 0x0000a4000021f000 */
[----:B0-----:R-:W-:Y:S02]  /*0160*/  HFMA2 R4, -RZ, RZ, 0, 0 ;  /* 0x00000000ff047431 */ /* 0x001fe400000001ff */
[----:B--2---:R-:W-:-:S04]  /*0170*/  IMAD R9, R9, R5, RZ ;  /* 0x0000000509097224 */ /* 0x004fc800078e02ff */
[----:B------:R-:W-:-:S06]  /*0180*/  IMAD.HI.U32 R8, R5, R9, R4 ;  /* 0x0000000905087227 */ /* 0x000fcc00078e0004 */
[----:B------:R-:W-:-:S05]  /*0190*/  IMAD.HI.U32 R5, R8, R7, RZ ;  /* 0x0000000708057227 */ /* 0x000fca00078e00ff */
[----:B------:R-:W-:-:S05]  /*01a0*/  IADD3 R2, PT, PT, -R5, RZ, RZ ;  /* 0x000000ff05027210 */ /* 0x000fca0007ffe1ff */
[----:B------:R-:W-:-:S05]  /*01b0*/  IMAD R7, R0, R2, R7 ;  /* 0x0000000200077224 */ /* 0x000fca00078e0207 */
[----:B------:R-:W-:-:S13]  /*01c0*/  ISETP.GE.U32.AND P0, PT, R7, R0, PT ;  /* 0x000000000700720c */ /* 0x000fda0003f06070 */
[----:B------:R-:W-:Y:S02]  /*01d0*/  @P0 IADD3 R7, PT, PT, -R0, R7, RZ ;  /* 0x0000000700070210 */ /* 0x000fe40007ffe1ff */
[----:B------:R-:W-:Y:S02]  /*01e0*/  @P0 IADD3 R5, PT, PT, R5, 0x1, RZ ;  /* 0x0000000105050810 */ /* 0x000fe40007ffe0ff */
[----:B------:R-:W-:-:S13]  /*01f0*/  ISETP.GE.U32.AND P1, PT, R7, R0, PT ;  /* 0x000000000700720c */ /* 0x000fda0003f26070 */
[----:B------:R-:W-:Y:S02]  /*0200*/  @P1 IADD3 R5, PT, PT, R5, 0x1, RZ ;  /* 0x0000000105051810 */ /* 0x000fe40007ffe0ff */
[----:B------:R-:W-:-:S04]  /*0210*/  @!P2 LOP3.LUT R5, RZ, R0, RZ, 0x33, !PT ;  /* 0x00000000ff05a212 */ /* 0x000fc800078e33ff */
[----:B------:R-:W-:-:S04]  /*0220*/  IADD3 R2, PT, PT, R6, R5, RZ ;  /* 0x0000000506027210 */ /* 0x000fc80007ffe0ff */
[C---:B------:R-:W-:Y:S02]  /*0230*/  LOP3.LUT R4, R2.reuse, 0x3, RZ, 0xc0, !PT ;  /* 0x0000000302047812 */ /* 0x040fe400078ec0ff */
[----:B------:R-:W-:Y:S02]  /*0240*/  ISETP.GE.U32.AND P1, PT, R2, 0x3, PT ;  /* 0x000000030200780c */ /* 0x000fe40003f26070 */
[----:B------:R-:W-:-:S13]  /*0250*/  ISETP.NE.AND P0, PT, R4, 0x3, PT ;  /* 0x000000030400780c */ /* 0x000fda0003f05270 */
[----:B-1----:R-:W-:Y:S05]  /*0260*/  @!P0 BRA `(.L_x_6) ;  /* 0x0000000000448947 */ /* 0x002fea0003800000 */
[----:B------:R-:W0:Y:S01]  /*0270*/  LDC.64 R4, c[0x0][0x390] ;  /* 0x0000e400ff047b82 */ /* 0x000e220000000a00 */
[----:B------:R-:W-:-:S04]  /*0280*/  IADD3 R2, PT, PT, R2, 0x1, RZ ;  /* 0x0000000102027810 */ /* 0x000fc80007ffe0ff */
[----:B------:R-:W-:-:S03]  /*0290*/  LOP3.LUT R2, R2, 0x3, RZ, 0xc0, !PT ;  /* 0x0000000302027812 */ /* 0x000fc600078ec0ff */
[----:B------:R-:W1:Y:S01]  /*02a0*/  LDC.64 R6, c[0x0][0x380] ;  /* 0x0000e000ff067b82 */ /* 0x000e620000000a00 */
[----:B------:R-:W-:-:S07]  /*02b0*/  IADD3 R2, PT, PT, -R2, RZ, RZ ;  /* 0x000000ff02027210 */ /* 0x000fce0007ffe1ff */
[----:B------:R-:W2:Y:S02]  /*02c0*/  LDC.64 R8, c[0x0][0x388] ;  /* 0x0000e200ff087b82 */ /* 0x000ea40000000a00 */
.L_x_7:
[----:B--2---:R-:W-:-:S04]  /*02d0*/  IMAD.WIDE R12, R3, 0x4, R8 ;  /* 0x00000004030c7825 */ /* 0x004fc800078e0208 */
[C---:B-1----:R-:W-:Y:S02]  /*02e0*/  IMAD.WIDE R14, R3.reuse, 0x4, R6 ;  /* 0x00000004030e7825 */ /* 0x042fe400078e0206 */
[----:B------:R-:W2:Y:S04]  /*02f0*/  LDG.E R13, desc[UR4][R12.64] ;  /* 0x000000040c0d7981 */ /* 0x000ea8000c1e1900 */
[----:B------:R-:W2:Y:S01]  /*0300*/  LDG.E R14, desc[UR4][R14.64] ;  /* 0x000000040e0e7981 */ /* 0x000ea2000c1e1900 */
[----:B0--3--:R-:W-:Y:S01]  /*0310*/  IMAD.WIDE R10, R3, 0x4, R4 ;  /* 0x00000004030a7825 */ /* 0x009fe200078e0204 */
[----:B------:R-:W-:Y:S02]  /*0320*/  IADD3 R2, PT, PT, R2, 0x1, RZ ;  /* 0x0000000102027810 */ /* 0x000fe40007ffe0ff */
[----:B------:R-:W-:-:S02]  /*0330*/  IADD3 R3, PT, PT, R0, R3, RZ ;  /* 0x0000000300037210 */ /* 0x000fc40007ffe0ff */
[----:B------:R-:W-:Y:S01]  /*0340*/  ISETP.NE.AND P0, PT, R2, RZ, PT ;  /* 0x000000ff0200720c */ /* 0x000fe20003f05270 */
[----:B--2---:R-:W-:-:S05]  /*0350*/  FFMA R17, R14, 2, R13 ;  /* 0x400000000e117823 */ /* 0x004fca000000000d */
[----:B------:R3:W-:Y:S07]  /*0360*/  STG.E desc[UR4][R10.64], R17 ;  /* 0x000000110a007986 */ /* 0x0007ee000c101904 */
[----:B------:R-:W-:Y:S05]  /*0370*/  @P0 BRA `(.L_x_7) ;  /* 0xfffffffc00d40947 */ /* 0x000fea000383ffff */
.L_x_6:
[----:B------:R-:W-:Y:S05]  /*0380*/  BSYNC.RECONVERGENT B0 ;  /* 0x0000000000007941 */ /* 0x000fea0003800200 */
.L_x_5:
[----:B------:R-:W-:Y:S05]  /*0390*/  @!P1 EXIT ;  /* 0x000000000000994d */ /* 0x000fea0003800000 */
.L_x_8:
[----:B------:R-:W3:Y:S08]  /*03a0*/  LDC.64 R4, c[0x0][0x380] ;  /* 0x0000e000ff047b82 */ /* 0x000ef00000000a00 */
[----:B------:R-:W0:Y:S01]  /*03b0*/  LDC.64 R6, c[0x0][0x388] ;  /* 0x0000e200ff067b82 */ /* 0x000e220000000a00 */
[----:B---3--:R-:W-:-:S07]  /*03c0*/  IMAD.WIDE R10, R3, 0x4, R4 ;  /* 0x00000004030a7825 */ /* 0x008fce00078e0204 */
[----:B------:R-:W1:Y:S01]  /*03d0*/  LDC.64 R4, c[0x0][0x390] ;  /* 0x0000e400ff047b82 */ /* 0x000e620000000a00 */
[----:B--2---:R-:W2:Y:S01]  /*03e0*/  LDG.E R2, desc[UR4][R10.64] ;  /* 0x000000040a027981 */ /* 0x004ea2000c1e1900 */
[----:B0-----:R-:W-:-:S05]  /*03f0*/  IMAD.WIDE R12, R3, 0x4, R6 ;  /* 0x00000004030c7825 */ /* 0x001fca00078e0206 */
[----:B------:R-:W2:Y:S01]  /*0400*/  LDG.E R7, desc[UR4][R12.64] ;  /* 0x000000040c077981 */ /* 0x000ea2000c1e1900 */
[----:B-1----:R-:W-:-:S04]  /*0410*/  IMAD.WIDE R16, R3, 0x4, R4 ;  /* 0x0000000403107825 */ /* 0x002fc800078e0204 */
[----:B------:R-:W-:-:S04]  /*0420*/  IMAD.WIDE R4, R0, 0x4, R10 ;  /* 0x0000000400047825 */ /* 0x000fc800078e020a */
[----:B--2---:R-:W-:Y:S01]  /*0430*/  FFMA R19, R2, 2, R7 ;  /* 0x4000000002137823 */ /* 0x004fe20000000007 */
[----:B------:R-:W-:-:S04]  /*0440*/  IMAD.WIDE R6, R0, 0x4, R12 ;  /* 0x0000000400067825 */ /* 0x000fc800078e020c */
[----:B------:R0:W-:Y:S04]  /*0450*/  STG.E desc[UR4][R16.64], R19 ;  /* 0x0000001310007986 */ /* 0x0001e8000c101904 */
[----:B------:R-:W2:Y:S04]  /*0460*/  LDG.E R2, desc[UR4][R4.64] ;  /* 0x0000000404027981 */ /* 0x000ea8000c1e1900 */
[----:B------:R-:W2:Y:S01]  /*0470*/  LDG.E R15, desc[UR4][R6.64] ;  /* 0x00000004060f7981 */ /* 0x000ea2000c1e1900 */
[----:B------:R-:W-:-:S04]  /*0480*/  IMAD.WIDE R8, R0, 0x4, R16 ;  /* 0x0000000400087825 */ /* 0x000fc800078e0210 */
[----:B------:R-:W-:-:S04]  /*0490*/  IMAD.WIDE R10, R0, 0x4, R4 ;  /* 0x00000004000a7825 */ /* 0x000fc800078e0204 */
[----:B------:R-:W-:-:S04]  /*04a0*/  IMAD.WIDE R12, R0, 0x4, R6 ;  /* 0x00000004000c7825 */ /* 0x000fc800078e0206 */
[----:B--2---:R-:W-:-:S05]  /*04b0*/  FFMA R21, R2, 2, R15 ;  /* 0x4000000002157823 */ /* 0x004fca000000000f */
        /* <DEDUP_REMOVED lines=8> */
[----:B------:R-:W1:Y:S04]  /*0540*/  LDG.E R4, desc[UR4][R4.64] ;  /* 0x0000000404047981 */ /* 0x000e68000c1e1900 */
[----:B------:R-:W1:Y:S01]  /*0550*/  LDG.E R7, desc[UR4][R6.64] ;  /* 0x0000000406077981 */ /* 0x000e62000c1e1900 */
[C---:B0-----:R-:W-:Y:S01]  /*0560*/  IMAD.WIDE R16, R0.reuse, 0x4, R14 ;  /* 0x0000000400107825 */ /* 0x041fe200078e020e */
[----:B------:R-:W-:-:S04]  /*0570*/  LEA R3, R0, R3, 0x2 ;  /* 0x0000000300037211 */ /* 0x000fc800078e10ff */
[----:B------:R-:W-:Y:S01]  /*0580*/  ISETP.GE.AND P0, PT, R3, 0x400000, PT ;  /* 0x004000000300780c */ /* 0x000fe20003f06270 */
[----:B-1----:R-:W-:-:S05]  /*0590*/  FFMA R9, R4, 2, R7 ;  /* 0x4000000004097823 */ /* 0x002fca0000000007 */
[----:B------:R2:W-:Y:S07]  /*05a0*/  STG.E desc[UR4][R16.64], R9 ;  /* 0x0000000910007986 */ /* 0x0005ee000c101904 */
[----:B------:R-:W-:Y:S05]  /*05b0*/  @!P0 BRA `(.L_x_8) ;  /* 0xfffffffc00788947 */ /* 0x000fea000383ffff */
[----:B------:R-:W-:Y:S05]  /*05c0*/  EXIT ;  /* 0x000000000000794d */ /* 0x000fea0003800000 */
.L_x_9:
        /* <DEDUP_REMOVED lines=11> */
.L_x_12:


//--------------------- .text._Z5saxpyPfS_S_      --------------------------
	.section	.text._Z5saxpyPfS_S_,"ax",@progbits
	.align	128
        .global         _Z5saxpyPfS_S_
        .type           _Z5saxpyPfS_S_,@function
        .size           _Z5saxpyPfS_S_,(.L_x_13 - _Z5saxpyPfS_S_)
        .other          _Z5saxpyPfS_S_,@"STO_CUDA_ENTRY STV_DEFAULT"
_Z5saxpyPfS_S_:
.text._Z5saxpyPfS_S_:
[----:B------:R-:W-:Y:S01]  /*0000*/  LDC R1, c[0x0][0x37c] ;  /* 0x0000df00ff017b82 */ /* 0x000fe20000000800 */
[----:B------:R-:W0:Y:S07]  /*0010*/  S2R R9, SR_TID.X ;  /* 0x0000000000097919 */ /* 0x000e2e0000002100 */
[----:B------:R-:W1:Y:S01]  /*0020*/  S2UR UR4, SR_CTAID.X ;  /* 0x00000000000479c3 */ /* 0x000e620000002500 */
[----:B------:R-:W1:Y:S02]  /*0030*/  LDCU UR5, c[0x0][0x360] ;  /* 0x00006c00ff0577ac */ /* 0x000e640008000800 */
[----:B-1----:R-:W-:-:S06]  /*0040*/  UIMAD UR4, UR4, UR5, URZ ;  /* 0x00000005040472a4 */ /* 0x002fcc000f8e02ff */
[----:B0-----:R-:W-:-:S05]  /*0050*/  IMAD R9, R9, UR4, RZ ;  /* 0x0000000409097c24 */ /* 0x001fca000f8e02ff */
[----:B------:R-:W-:-:S13]  /*0060*/  ISETP.GT.AND P0, PT, R9, 0x3fffff, PT ;  /* 0x003fffff0900780c */ /* 0x000fda0003f04270 */
[----:B------:R-:W-:Y:S05]  /*0070*/  @P0 EXIT ;  /* 0x000000000000094d */ /* 0x000fea0003800000 */
[----:B------:R-:W0:Y:S01]  /*0080*/  LDC.64 R2, c[0x0][0x380] ;  /* 0x0000e000ff027b82 */ /* 0x000e220000000a00 */
[----:B------:R-:W1:Y:S07]  /*0090*/  LDCU.64 UR4, c[0x0][0x358] ;  /* 0x00006b00ff0477ac */ /* 0x000e6e0008000a00 */
[----:B------:R-:W2:Y:S08]  /*00a0*/  LDC.64 R4, c[0x0][0x388] ;  /* 0x0000e200ff047b82 */ /* 0x000eb00000000a00 */
[----:B------:R-:W3:Y:S01]  /*00b0*/  LDC.64 R6, c[0x0][0x390] ;  /* 0x0000e400ff067b82 */ /* 0x000ee20000000a00 */
[----:B0-----:R-:W-:-:S06]  /*00c0*/  IMAD.WIDE R2, R9, 0x4, R2 ;  /* 0x0000000409027825 */ /* 0x001fcc00078e0202 */
[----:B-1----:R-:W4:Y:S01]  /*00d0*/  LDG.E R2, desc[UR4][R2.64] ;  /* 0x0000000402027981 */ /* 0x002f22000c1e1900 */
[----:B--2---:R-:W-:-:S06]  /*00e0*/  IMAD.WIDE R4, R9, 0x4, R4 ;  /* 0x0000000409047825 */ /* 0x004fcc00078e0204 */
[----:B------:R-:W4:Y:S01]  /*00f0*/  LDG.E R5, desc[UR4][R4.64] ;  /* 0x0000000404057981 */ /* 0x000f22000c1e1900 */
[----:B---3--:R-:W-:-:S04]  /*0100*/  IMAD.WIDE R6, R9, 0x4, R6 ;  /* 0x0000000409067825 */ /* 0x008fc800078e0206 */
[----:B----4-:R-:W-:-:S05]  /*0110*/  FFMA R9, R2, 2, R5 ;  /* 0x4000000002097823 */ /* 0x010fca0000000005 */
[----:B------:R-:W-:Y:S01]  /*0120*/  STG.E desc[UR4][R6.64], R9 ;  /* 0x0000000906007986 */ /* 0x000fe2000c101904 */
[----:B------:R-:W-:Y:S05]  /*0130*/  EXIT ;  /* 0x000000000000794d */ /* 0x000fea0003800000 */
.L_x_10:
        /* <DEDUP_REMOVED lines=12> */
.L_x_13:


//--------------------- .nv.shared.reserved.0     --------------------------
	.section	.nv.shared.reserved.0,"aw",@nobits
	.weak		__nv_reservedSMEM_offset_0_alias
	.size		__nv_reservedSMEM_offset_0_alias, 0, 64
	.other		__nv_reservedSMEM_offset_0_alias,@"STO_CUDA_RESERVED_SHARED STV_DEFAULT"
__nv_reservedSMEM_offset_0_alias:
	.zero		0
	.zero		64


//--------------------- .nv.constant0._Z8initWithfPfi --------------------------
	.section	.nv.constant0._Z8initWithfPfi,"a",@progbits
	.sectionflags	@""
	.align	4
.nv.constant0._Z8initWithfPfi:
	.zero		916


//--------------------- .nv.constant0._Z12saxpy_secondPfS_S_ --------------------------
	.section	.nv.constant0._Z12saxpy_secondPfS_S_,"a",@progbits
	.sectionflags	@""
	.align	4
.nv.constant0._Z12saxpy_secondPfS_S_:
	.zero		920


//--------------------- .nv.constant0._Z5saxpyPfS_S_ --------------------------
	.section	.nv.constant0._Z5saxpyPfS_S_,"a",@progbits
	.sectionflags	@""
	.align	4
.nv.constant0._Z5saxpyPfS_S_:
	.zero		920


//--------------------- SYMBOLS --------------------------

	.type		.nv.reservedSmem.offset0,@object
	.size		.nv.reservedSmem.offset0,0x4
